	.headerflags	@"EF_CUDA_TEXMODE_UNIFIED EF_CUDA_64BIT_ADDRESS EF_CUDA_ACCELERATORS EF_CUDA_SM90 EF_CUDA_VIRTUAL_SM(EF_CUDA_SM90)"
	.elftype	@"ET_EXEC"


//--------------------- .nv.info                  --------------------------
	.section	.nv.info,"",@"SHT_CUDA_INFO"
	.align	4


	//----- nvinfo : EIATTR_REGCOUNT
	.align		4
        /*0000*/ 	.byte	0x04, 0x2f
        /*0002*/ 	.short	(.L_3 - .L_2)
	.align		4
.L_2:
        /*0004*/ 	.word	index@(triton_poi_fused__native_batch_norm_legit_no_training_hardtanh_18)
        /*0008*/ 	.word	0x00000010


	//----- nvinfo : EIATTR_MIN_STACK_SIZE
	.align		4
.L_3:
        /*000c*/ 	.byte	0x04, 0x12
        /*000e*/ 	.short	(.L_5 - .L_4)
	.align		4
.L_4:
        /*0010*/ 	.word	index@(triton_poi_fused__native_batch_norm_legit_no_training_hardtanh_18)
        /*0014*/ 	.word	0x00000000


	//----- nvinfo : EIATTR_FRAME_SIZE
	.align		4
.L_5:
        /*0018*/ 	.byte	0x04, 0x11
        /*001a*/ 	.short	(.L_7 - .L_6)
	.align		4
.L_6:
        /*001c*/ 	.word	index@(triton_poi_fused__native_batch_norm_legit_no_training_hardtanh_18)
        /*0020*/ 	.word	0x00000000


	//----- nvinfo : EIATTR_MIN_STACK_SIZE
	.align		4
.L_7:
        /*0024*/ 	.byte	0x04, 0x12
        /*0026*/ 	.short	(.L_9 - .L_8)
	.align		4
.L_8:
        /*0028*/ 	.word	index@(triton_poi_fused__native_batch_norm_legit_no_training_hardtanh_18)
        /*002c*/ 	.word	0x00000000
.L_9:


//--------------------- .nv.info.triton_poi_fused__native_batch_norm_legit_no_training_hardtanh_18 --------------------------
	.section	.nv.info.triton_poi_fused__native_batch_norm_legit_no_training_hardtanh_18,"",@"SHT_CUDA_INFO"
	.sectionflags	@""
	.align	4


	//----- nvinfo : EIATTR_CUDA_API_VERSION
	.align		4
        /*0000*/ 	.byte	0x04, 0x37
        /*0002*/ 	.short	(.L_11 - .L_10)
.L_10:
        /*0004*/ 	.word	0x0000007c


	//----- nvinfo : EIATTR_KPARAM_INFO
	.align		4
.L_11:
        /*0008*/ 	.byte	0x04, 0x17
        /*000a*/ 	.short	(.L_13 - .L_12)
.L_12:
        /*000c*/ 	.word	0x00000000
        /*0010*/ 	.short	0x0006
        /*0012*/ 	.short	0x0030
        /*0014*/ 	.byte	0x00, 0xf0, 0x11, 0x00


	//----- nvinfo : EIATTR_KPARAM_INFO
	.align		4
.L_13:
        /*0018*/ 	.byte	0x04, 0x17
        /*001a*/ 	.short	(.L_15 - .L_14)
.L_14:
        /*001c*/ 	.word	0x00000000
        /*0020*/ 	.short	0x0005
        /*0022*/ 	.short	0x0028
        /*0024*/ 	.byte	0x00, 0xf4, 0x21, 0x00


	//----- nvinfo : EIATTR_KPARAM_INFO
	.align		4
.L_15:
        /*0028*/ 	.byte	0x04, 0x17
        /*002a*/ 	.short	(.L_17 - .L_16)
.L_16:
        /*002c*/ 	.word	0x00000000
        /*0030*/ 	.short	0x0004
        /*0032*/ 	.short	0x0020
        /*0034*/ 	.byte	0x00, 0xf4, 0x21, 0x00


	//----- nvinfo : EIATTR_KPARAM_INFO
	.align		4
.L_17:
        /*0038*/ 	.byte	0x04, 0x17
        /*003a*/ 	.short	(.L_19 - .L_18)
.L_18:
        /*003c*/ 	.word	0x00000000
        /*0040*/ 	.short	0x0003
        /*0042*/ 	.short	0x0018
        /*0044*/ 	.byte	0x00, 0xf4, 0x21, 0x00


	//----- nvinfo : EIATTR_KPARAM_INFO
	.align		4
.L_19:
        /*0048*/ 	.byte	0x04, 0x17
        /*004a*/ 	.short	(.L_21 - .L_20)
.L_20:
        /*004c*/ 	.word	0x00000000
        /*0050*/ 	.short	0x0002
        /*0052*/ 	.short	0x0010
        /*0054*/ 	.byte	0x00, 0xf4, 0x21, 0x00


	//----- nvinfo : EIATTR_KPARAM_INFO
	.align		4
.L_21:
        /*0058*/ 	.byte	0x04, 0x17
        /*005a*/ 	.short	(.L_23 - .L_22)
.L_22:
        /*005c*/ 	.word	0x00000000
        /*0060*/ 	.short	0x0001
        /*0062*/ 	.short	0x0008
        /*0064*/ 	.byte	0x00, 0xf4, 0x21, 0x00


	//----- nvinfo : EIATTR_KPARAM_INFO
	.align		4
.L_23:
        /*0068*/ 	.byte	0x04, 0x17
        /*006a*/ 	.short	(.L_25 - .L_24)
.L_24:
        /*006c*/ 	.word	0x00000000
        /*0070*/ 	.short	0x0000
        /*0072*/ 	.short	0x0000
        /*0074*/ 	.byte	0x00, 0xf4, 0x21, 0x00


	//----- nvinfo : EIATTR_SPARSE_MMA_MASK
	.align		4
.L_25:
        /*0078*/ 	.byte	0x03, 0x50
        /*007a*/ 	.short	0x0000


	//----- nvinfo : EIATTR_MAXREG_COUNT
	.align		4
        /*007c*/ 	.byte	0x03, 0x1b
        /*007e*/ 	.short	0x00ff


	//----- nvinfo : EIATTR_EXIT_INSTR_OFFSETS
	.align		4
        /*0080*/ 	.byte	0x04, 0x1c
        /*0082*/ 	.short	(.L_27 - .L_26)


	//   ....[0]....
.L_26:
        /*0084*/ 	.word	0x00000300


	//----- nvinfo : EIATTR_REQNTID
	.align		4
.L_27:
        /*0088*/ 	.byte	0x04, 0x10
        /*008a*/ 	.short	(.L_29 - .L_28)
.L_28:
        /*008c*/ 	.word	0x00000080
        /*0090*/ 	.word	0x00000001
        /*0094*/ 	.word	0x00000001


	//----- nvinfo : EIATTR_CBANK_PARAM_SIZE
	.align		4
.L_29:
        /*0098*/ 	.byte	0x03, 0x19
        /*009a*/ 	.short	0x0034


	//----- nvinfo : EIATTR_PARAM_CBANK
	.align		4
        /*009c*/ 	.byte	0x04, 0x0a
        /*009e*/ 	.short	(.L_31 - .L_30)
	.align		4
.L_30:
        /*00a0*/ 	.word	index@(.nv.constant0.triton_poi_fused__native_batch_norm_legit_no_training_hardtanh_18)
        /*00a4*/ 	.short	0x0210
        /*00a6*/ 	.short	0x0034


	//----- nvinfo : EIATTR_SW_WAR
	.align		4
.L_31:
        /*00a8*/ 	.byte	0x04, 0x36
        /*00aa*/ 	.short	(.L_33 - .L_32)
.L_32:
        /*00ac*/ 	.word	0x00000008
.L_33:


//--------------------- .nv.callgraph             --------------------------
	.section	.nv.callgraph,"",@"SHT_CUDA_CALLGRAPH"
	.align	4
	.sectionentsize	8
	.align		4
        /*0000*/ 	.word	0x00000000
	.align		4
        /*0004*/ 	.word	0xffffffff
	.align		4
        /*0008*/ 	.word	0x00000000
	.align		4
        /*000c*/ 	.word	0xfffffffe
	.align		4
        /*0010*/ 	.word	0x00000000
	.align		4
        /*0014*/ 	.word	0xfffffffd
	.align		4
        /*0018*/ 	.word	0x00000000
	.align		4
        /*001c*/ 	.word	0xfffffffc


//--------------------- .nv.constant4             --------------------------
	.section	.nv.constant4,"a",@progbits
	.align	8
	.align		8
.nv.constant4:
        /*0000*/ 	.dword	_$_str
	.align		8
        /*0008*/ 	.dword	_$_str_$_2


//--------------------- .text.triton_poi_fused__native_batch_norm_legit_no_training_hardtanh_18 --------------------------
	.section	.text.triton_poi_fused__native_batch_norm_legit_no_training_hardtanh_18,"ax",@progbits
	.align	128
        .global         triton_poi_fused__native_batch_norm_legit_no_training_hardtanh_18
        .type           triton_poi_fused__native_batch_norm_legit_no_training_hardtanh_18,@function
        .size           triton_poi_fused__native_batch_norm_legit_no_training_hardtanh_18,(.L_x_1 - triton_poi_fused__native_batch_norm_legit_no_training_hardtanh_18)
        .other          triton_poi_fused__native_batch_norm_legit_no_training_hardtanh_18,@"STO_CUDA_ENTRY STV_DEFAULT"
triton_poi_fused__native_batch_norm_legit_no_training_hardtanh_18:
.text.triton_poi_fused__native_batch_norm_legit_no_training_hardtanh_18:
[----:B------:R-:W-:Y:S01]  /*0000*/  LDC R1, c[0x0][0x28] ;  /* 0x00000a00ff017b82 */ /* 0x000fe20000000800 */
[----:B------:R-:W1:Y:S07]  /*0010*/  S2R R0, SR_TID.X ;  /* 0x0000000000007919 */ /* 0x000e6e0000002100 */
[----:B------:R-:W2:Y:S01]  /*0020*/  LDC.64 R6, c[0x0][0x220] ;  /* 0x00008800ff067b82 */ /* 0x000ea20000000a00 */
[----:B------:R-:W-:Y:S01]  /*0030*/  ULDC.64 UR4, c[0x0][0x208] ;  /* 0x0000820000047ab9 */ /* 0x000fe20000000a00 */
[----:B------:R-:W3:Y:S06]  /*0040*/  S2R R3, SR_CTAID.X ;  /* 0x0000000000037919 */ /* 0x000eec0000002500 */
[----:B------:R-:W4:Y:S08]  /*0050*/  LDC.64 R4, c[0x0][0x218] ;  /* 0x00008600ff047b82 */ /* 0x000f300000000a00 */
[----:B------:R-:W5:Y:S08]  /*0060*/  LDC.64 R8, c[0x0][0x228] ;  /* 0x00008a00ff087b82 */ /* 0x000f700000000a00 */
[----:B------:R-:W5:Y:S01]  /*0070*/  LDC.64 R10, c[0x0][0x230] ;  /* 0x00008c00ff0a7b82 */ /* 0x000f620000000a00 */
[----:B-1----:R-:W-:-:S02]  /*0080*/  LOP3.LUT R0, R0, 0x7f, RZ, 0xc0, !PT ;  /* 0x0000007f00007812 */ /* 0x002fc400078ec0ff */
[----:B---3--:R-:W-:Y:S02]  /*0090*/  SHF.R.S32.HI R2, RZ, 0x18, R3 ;  /* 0x00000018ff027819 */ /* 0x008fe40000011403 */
[----:B------:R-:W-:Y:S02]  /*00a0*/  LEA R0, R3, R0, 0x7 ;  /* 0x0000000003007211 */ /* 0x000fe400078e38ff */
[----:B------:R-:W-:-:S04]  /*00b0*/  SGXT R3, R2, 0x1 ;  /* 0x000000010203781a */ /* 0x000fc80000000200 */
[----:B------:R-:W-:-:S04]  /*00c0*/  LEA.HI R3, R3, R0, RZ, 0x8 ;  /* 0x0000000003037211 */ /* 0x000fc800078f40ff */
[----:B------:R-:W-:-:S04]  /*00d0*/  LOP3.LUT R3, R3, 0xffffff00, RZ, 0xc0, !PT ;  /* 0xffffff0003037812 */ /* 0x000fc800078ec0ff */
[----:B------:R-:W-:Y:S02]  /*00e0*/  IADD3 R13, R0, -R3, RZ ;  /* 0x80000003000d7210 */ /* 0x000fe40007ffe0ff */
[----:B------:R-:W1:Y:S03]  /*00f0*/  LDC.64 R2, c[0x0][0x210] ;  /* 0x00008400ff027b82 */ /* 0x000e660000000a00 */
[----:B--2---:R-:W-:-:S06]  /*0100*/  IMAD.WIDE R6, R13, 0x4, R6 ;  /* 0x000000040d067825 */ /* 0x004fcc00078e0206 */
[----:B------:R-:W2:Y:S01]  /*0110*/  LDG.E.EL R6, desc[UR4][R6.64] ;  /* 0x0000000406067981 */ /* 0x000ea2000c2e1900 */
[----:B----4-:R-:W-:-:S04]  /*0120*/  IMAD.WIDE R4, R13, 0x4, R4 ;  /* 0x000000040d047825 */ /* 0x010fc800078e0204 */
[C---:B-----5:R-:W-:Y:S02]  /*0130*/  IMAD.WIDE R8, R13.reuse, 0x4, R8 ;  /* 0x000000040d087825 */ /* 0x060fe400078e0208 */
[----:B------:R3:W4:Y:S02]  /*0140*/  LDG.E.EL R5, desc[UR4][R4.64] ;  /* 0x0000000404057981 */ /* 0x000724000c2e1900 */
[----:B0-----:R-:W-:Y:S02]  /*0150*/  IMAD.WIDE R10, R13, 0x4, R10 ;  /* 0x000000040d0a7825 */ /* 0x001fe400078e020a */
[----:B------:R-:W5:Y:S02]  /*0160*/  LDG.E.EL R8, desc[UR4][R8.64] ;  /* 0x0000000408087981 */ /* 0x000f64000c2e1900 */
[----:B-1----:R-:W-:Y:S02]  /*0170*/  IMAD.WIDE R2, R0, 0x4, R2 ;  /* 0x0000000400027825 */ /* 0x002fe400078e0202 */
[----:B------:R-:W5:Y:S04]  /*0180*/  LDG.E.EL R11, desc[UR4][R10.64] ;  /* 0x000000040a0b7981 */ /* 0x000f68000c2e1900 */
[----:B------:R-:W4:Y:S01]  /*0190*/  LDG.E R2, desc[UR4][R2.64] ;  /* 0x0000000402027981 */ /* 0x000f22000c1e1900 */
[----:B---3--:R-:W-:Y:S01]  /*01a0*/  HFMA2.MMA R4, -RZ, RZ, 1.625, 0 ;  /* 0x3e800000ff047435 */ /* 0x008fe200000001ff */
[----:B--2---:R-:W-:-:S04]  /*01b0*/  FADD R6, R6, 9.9999997473787516356e-06 ;  /* 0x3727c5ac06067421 */ /* 0x004fc80000000000 */
[----:B------:R-:W0:Y:S02]  /*01c0*/  MUFU.SQRT R7, R6 ;  /* 0x0000000600077308 */ /* 0x000e240000002000 */
[C---:B0-----:R-:W-:Y:S02]  /*01d0*/  FSETP.GT.AND P0, PT, R7.reuse, 8.50705917302346158658e+37, PT ;  /* 0x7e8000000700780b */ /* 0x041fe40003f04000 */
[----:B------:R-:W-:-:S11]  /*01e0*/  FSETP.GEU.AND P1, PT, R7, 1.175494350822287508e-38, PT ;  /* 0x008000000700780b */ /* 0x000fd60003f2e000 */
[----:B------:R-:W-:-:S04]  /*01f0*/  @P0 FMUL R7, R7, 0.25 ;  /* 0x3e80000007070820 */ /* 0x000fc80000400000 */
[----:B------:R-:W-:-:S06]  /*0200*/  @!P1 FMUL R7, R7, 16777216 ;  /* 0x4b80000007079820 */ /* 0x000fcc0000400000 */
[----:B------:R-:W0:Y:S01]  /*0210*/  MUFU.RCP R7, R7 ;  /* 0x0000000700077308 */ /* 0x000e220000001000 */
[----:B------:R-:W-:Y:S01]  /*0220*/  FSEL R4, R4, 1, P0 ;  /* 0x3f80000004047808 */ /* 0x000fe20000000000 */
[----:B----4-:R-:W-:-:S04]  /*0230*/  FADD R2, R2, -R5 ;  /* 0x8000000502027221 */ /* 0x010fc80000000000 */
[----:B------:R-:W-:-:S04]  /*0240*/  @!P1 FMUL R4, R4, 16777216 ;  /* 0x4b80000004049820 */ /* 0x000fc80000400000 */
[----:B0-----:R-:W-:-:S04]  /*0250*/  FMUL R3, R7, R4 ;  /* 0x0000000407037220 */ /* 0x001fc80000400000 */
[----:B------:R-:W-:-:S04]  /*0260*/  FMUL R2, R2, R3 ;  /* 0x0000000302027220 */ /* 0x000fc80000400000 */
[----:B-----5:R-:W-:Y:S02]  /*0270*/  FFMA R8, R8, R2, R11 ;  /* 0x0000000208087223 */ /* 0x020fe4000000000b */
[----:B------:R-:W0:Y:S03]  /*0280*/  LDC.64 R2, c[0x0][0x238] ;  /* 0x00008e00ff027b82 */ /* 0x000e260000000a00 */
[----:B------:R-:W-:-:S04]  /*0290*/  FSETP.GTU.AND P0, PT, R8, RZ, PT ;  /* 0x000000ff0800720b */ /* 0x000fc80003f0c000 */
[----:B------:R-:W-:-:S04]  /*02a0*/  FSEL R5, R8, RZ, P0 ;  /* 0x000000ff08057208 */ /* 0x000fc80000000000 */
[C---:B------:R-:W-:Y:S02]  /*02b0*/  FSETP.GEU.AND P1, PT, R5.reuse, 6, PT ;  /* 0x40c000000500780b */ /* 0x040fe40003f2e000 */
[----:B------:R-:W-:Y:S01]  /*02c0*/  FSETP.NAN.AND P0, PT, R5, R5, PT ;  /* 0x000000050500720b */ /* 0x000fe20003f08000 */
[----:B0-----:R-:W-:-:S10]  /*02d0*/  IMAD.WIDE R2, R0, 0x4, R2 ;  /* 0x0000000400027825 */ /* 0x001fd400078e0202 */
[----:B------:R-:W-:-:S05]  /*02e0*/  @P1 SEL R5, R5, 0x40c00000, P0 ;  /* 0x40c0000005051807 */ /* 0x000fca0000000000 */
[----:B------:R-:W-:Y:S01]  /*02f0*/  STG.E desc[UR4][R2.64], R5 ;  /* 0x0000000502007986 */ /* 0x000fe2000c101904 */
[----:B------:R-:W-:Y:S05]  /*0300*/  EXIT ;  /* 0x000000000000794d */ /* 0x000fea0003800000 */
.L_x_0:
[----:B------:R-:W-:-:S00]  /*0310*/  BRA `(.L_x_0) ;  /* 0xfffffffc00fc7947 */ /* 0x000fc0000383ffff */
[----:B------:R-:W-:-:S00]  /*0320*/  NOP ;  /* 0x0000000000007918 */ /* 0x000fc00000000000 */
        /* <DEDUP_REMOVED lines=13> */
.L_x_1:


//--------------------- .nv.global.init           --------------------------
	.section	.nv.global.init,"aw",@progbits
.nv.global.init:
	.type		_$_str,@object
	.size		_$_str,(_$_str_$_2 - _$_str)
_$_str:
        /*0000*/ 	.byte	0x5f, 0x5f, 0x43, 0x55, 0x44, 0x41, 0x5f, 0x46, 0x54, 0x5a, 0x00
	.type		_$_str_$_2,@object
	.size		_$_str_$_2,(.L_1 - _$_str_$_2)
_$_str_$_2:
        /*000b*/ 	.byte	0x5f, 0x5f, 0x43, 0x55, 0x44, 0x41, 0x5f, 0x50, 0x52, 0x45, 0x43, 0x5f, 0x53, 0x51, 0x52, 0x54
        /*001b*/ 	.byte	0x00
.L_1:


//--------------------- .nv.constant0.triton_poi_fused__native_batch_norm_legit_no_training_hardtanh_18 --------------------------
	.section	.nv.constant0.triton_poi_fused__native_batch_norm_legit_no_training_hardtanh_18,"a",@progbits
	.sectionflags	@""
	.align	4
.nv.constant0.triton_poi_fused__native_batch_norm_legit_no_training_hardtanh_18:
	.zero		580
